	.headerflags	@"EF_CUDA_TEXMODE_UNIFIED EF_CUDA_64BIT_ADDRESS EF_CUDA_ACCELERATORS EF_CUDA_SM90 EF_CUDA_VIRTUAL_SM(EF_CUDA_SM90)"
	.elftype	@"ET_EXEC"


//--------------------- .nv.info                  --------------------------
	.section	.nv.info,"",@"SHT_CUDA_INFO"
	.align	4


	//----- nvinfo : EIATTR_REGCOUNT
	.align		4
        /*0000*/ 	.byte	0x04, 0x2f
        /*0002*/ 	.short	(.L_1 - .L_0)
	.align		4
.L_0:
        /*0004*/ 	.word	index@(triton_poi_fused_avg_pool2d_23)
        /*0008*/ 	.word	0x00000010


	//----- nvinfo : EIATTR_MIN_STACK_SIZE
	.align		4
.L_1:
        /*000c*/ 	.byte	0x04, 0x12
        /*000e*/ 	.short	(.L_3 - .L_2)
	.align		4
.L_2:
        /*0010*/ 	.word	index@(triton_poi_fused_avg_pool2d_23)
        /*0014*/ 	.word	0x00000000


	//----- nvinfo : EIATTR_FRAME_SIZE
	.align		4
.L_3:
        /*0018*/ 	.byte	0x04, 0x11
        /*001a*/ 	.short	(.L_5 - .L_4)
	.align		4
.L_4:
        /*001c*/ 	.word	index@(triton_poi_fused_avg_pool2d_23)
        /*0020*/ 	.word	0x00000000


	//----- nvinfo : EIATTR_MIN_STACK_SIZE
	.align		4
.L_5:
        /*0024*/ 	.byte	0x04, 0x12
        /*0026*/ 	.short	(.L_7 - .L_6)
	.align		4
.L_6:
        /*0028*/ 	.word	index@(triton_poi_fused_avg_pool2d_23)
        /*002c*/ 	.word	0x00000000
.L_7:


//--------------------- .nv.info.triton_poi_fused_avg_pool2d_23 --------------------------
	.section	.nv.info.triton_poi_fused_avg_pool2d_23,"",@"SHT_CUDA_INFO"
	.sectionflags	@""
	.align	4


	//----- nvinfo : EIATTR_CUDA_API_VERSION
	.align		4
        /*0000*/ 	.byte	0x04, 0x37
        /*0002*/ 	.short	(.L_9 - .L_8)
.L_8:
        /*0004*/ 	.word	0x0000007c


	//----- nvinfo : EIATTR_KPARAM_INFO
	.align		4
.L_9:
        /*0008*/ 	.byte	0x04, 0x17
        /*000a*/ 	.short	(.L_11 - .L_10)
.L_10:
        /*000c*/ 	.word	0x00000000
        /*0010*/ 	.short	0x0002
        /*0012*/ 	.short	0x0010
        /*0014*/ 	.byte	0x00, 0xf0, 0x11, 0x00


	//----- nvinfo : EIATTR_KPARAM_INFO
	.align		4
.L_11:
        /*0018*/ 	.byte	0x04, 0x17
        /*001a*/ 	.short	(.L_13 - .L_12)
.L_12:
        /*001c*/ 	.word	0x00000000
        /*0020*/ 	.short	0x0001
        /*0022*/ 	.short	0x0008
        /*0024*/ 	.byte	0x00, 0xf4, 0x21, 0x00


	//----- nvinfo : EIATTR_KPARAM_INFO
	.align		4
.L_13:
        /*0028*/ 	.byte	0x04, 0x17
        /*002a*/ 	.short	(.L_15 - .L_14)
.L_14:
        /*002c*/ 	.word	0x00000000
        /*0030*/ 	.short	0x0000
        /*0032*/ 	.short	0x0000
        /*0034*/ 	.byte	0x00, 0xf4, 0x21, 0x00


	//----- nvinfo : EIATTR_SPARSE_MMA_MASK
	.align		4
.L_15:
        /*0038*/ 	.byte	0x03, 0x50
        /*003a*/ 	.short	0x0000


	//----- nvinfo : EIATTR_MAXREG_COUNT
	.align		4
        /*003c*/ 	.byte	0x03, 0x1b
        /*003e*/ 	.short	0x00ff


	//----- nvinfo : EIATTR_EXIT_INSTR_OFFSETS
	.align		4
        /*0040*/ 	.byte	0x04, 0x1c
        /*0042*/ 	.short	(.L_17 - .L_16)


	//   ....[0]....
.L_16:
        /*0044*/ 	.word	0x00000310


	//----- nvinfo : EIATTR_REQNTID
	.align		4
.L_17:
        /*0048*/ 	.byte	0x04, 0x10
        /*004a*/ 	.short	(.L_19 - .L_18)
.L_18:
        /*004c*/ 	.word	0x00000100
        /*0050*/ 	.word	0x00000001
        /*0054*/ 	.word	0x00000001


	//----- nvinfo : EIATTR_CBANK_PARAM_SIZE
	.align		4
.L_19:
        /*0058*/ 	.byte	0x03, 0x19
        /*005a*/ 	.short	0x0014


	//----- nvinfo : EIATTR_PARAM_CBANK
	.align		4
        /*005c*/ 	.byte	0x04, 0x0a
        /*005e*/ 	.short	(.L_21 - .L_20)
	.align		4
.L_20:
        /*0060*/ 	.word	index@(.nv.constant0.triton_poi_fused_avg_pool2d_23)
        /*0064*/ 	.short	0x0210
        /*0066*/ 	.short	0x0014


	//----- nvinfo : EIATTR_SW_WAR
	.align		4
.L_21:
        /*0068*/ 	.byte	0x04, 0x36
        /*006a*/ 	.short	(.L_23 - .L_22)
.L_22:
        /*006c*/ 	.word	0x00000008
.L_23:


//--------------------- .nv.callgraph             --------------------------
	.section	.nv.callgraph,"",@"SHT_CUDA_CALLGRAPH"
	.align	4
	.sectionentsize	8
	.align		4
        /*0000*/ 	.word	0x00000000
	.align		4
        /*0004*/ 	.word	0xffffffff
	.align		4
        /*0008*/ 	.word	0x00000000
	.align		4
        /*000c*/ 	.word	0xfffffffe
	.align		4
        /*0010*/ 	.word	0x00000000
	.align		4
        /*0014*/ 	.word	0xfffffffd
	.align		4
        /*0018*/ 	.word	0x00000000
	.align		4
        /*001c*/ 	.word	0xfffffffc


//--------------------- .text.triton_poi_fused_avg_pool2d_23 --------------------------
	.section	.text.triton_poi_fused_avg_pool2d_23,"ax",@progbits
	.align	128
        .global         triton_poi_fused_avg_pool2d_23
        .type           triton_poi_fused_avg_pool2d_23,@function
        .size           triton_poi_fused_avg_pool2d_23,(.L_x_1 - triton_poi_fused_avg_pool2d_23)
        .other          triton_poi_fused_avg_pool2d_23,@"STO_CUDA_ENTRY STV_DEFAULT"
triton_poi_fused_avg_pool2d_23:
.text.triton_poi_fused_avg_pool2d_23:
[----:B------:R-:W-:Y:S01]  /*0000*/  LDC R1, c[0x0][0x28] ;  /* 0x00000a00ff017b82 */ /* 0x000fe20000000800 */
[----:B------:R-:W1:Y:S01]  /*0010*/  S2R R0, SR_TID.X ;  /* 0x0000000000007919 */ /* 0x000e620000002100 */
[----:B------:R-:W-:Y:S01]  /*0020*/  ULDC.64 UR4, c[0x0][0x208] ;  /* 0x0000820000047ab9 */ /* 0x000fe20000000a00 */
[----:B------:R-:W2:Y:S01]  /*0030*/  S2R R5, SR_CTAID.X ;  /* 0x0000000000057919 */ /* 0x000ea20000002500 */
[----:B-1----:R-:W-:Y:S02]  /*0040*/  SHF.L.U32 R0, R0, 0x1, RZ ;  /* 0x0000000100007819 */ /* 0x002fe400000006ff */
[----:B--2---:R-:W-:Y:S02]  /*0050*/  SHF.R.S32.HI R3, RZ, 0x16, R5 ;  /* 0x00000016ff037819 */ /* 0x004fe40000011405 */
[----:B------:R-:W-:Y:S02]  /*0060*/  LOP3.LUT R0, R0, 0x1fe, RZ, 0xc0, !PT ;  /* 0x000001fe00007812 */ /* 0x000fe400078ec0ff */
[----:B------:R-:W-:-:S02]  /*0070*/  SGXT R3, R3, 0x1 ;  /* 0x000000010303781a */ /* 0x000fc40000000200 */
[----:B------:R-:W-:-:S04]  /*0080*/  LEA R0, R5, R0, 0x9 ;  /* 0x0000000005007211 */ /* 0x000fc800078e48ff */
[CC--:B------:R-:W-:Y:S02]  /*0090*/  LEA.HI R2, R3.reuse, R0.reuse, RZ, 0xa ;  /* 0x0000000003027211 */ /* 0x0c0fe400078f50ff */
[CC--:B------:R-:W-:Y:S02]  /*00a0*/  LEA.HI R4, R3.reuse, R0.reuse, RZ, 0x10 ;  /* 0x0000000003047211 */ /* 0x0c0fe400078f80ff */
[----:B------:R-:W-:Y:S02]  /*00b0*/  LEA.HI R7, R3, R0, RZ, 0xd ;  /* 0x0000000003077211 */ /* 0x000fe400078f68ff */
[----:B------:R-:W-:Y:S02]  /*00c0*/  LOP3.LUT R3, R2, 0xfffffc00, RZ, 0xc0, !PT ;  /* 0xfffffc0002037812 */ /* 0x000fe400078ec0ff */
[----:B------:R-:W-:Y:S02]  /*00d0*/  SHF.R.S32.HI R6, RZ, 0xa, R2 ;  /* 0x0000000aff067819 */ /* 0x000fe40000011402 */
[----:B------:R-:W-:Y:S01]  /*00e0*/  SHF.R.S32.HI R5, RZ, 0x10, R4 ;  /* 0x00000010ff057819 */ /* 0x000fe20000011404 */
[----:B------:R-:W-:Y:S01]  /*00f0*/  IMAD.IADD R4, R0, 0x1, -R3 ;  /* 0x0000000100047824 */ /* 0x000fe200078e0a03 */
[----:B------:R-:W-:Y:S01]  /*0100*/  SHF.R.S32.HI R7, RZ, 0xd, R7 ;  /* 0x0000000dff077819 */ /* 0x000fe20000011407 */
[----:B------:R-:W1:Y:S01]  /*0110*/  LDC.64 R2, c[0x0][0x210] ;  /* 0x00008400ff027b82 */ /* 0x000e620000000a00 */
[----:B------:R-:W-:Y:S01]  /*0120*/  LEA.HI R9, R6, R6, RZ, 0x3 ;  /* 0x0000000606097211 */ /* 0x000fe200078f18ff */
[----:B------:R-:W-:Y:S01]  /*0130*/  IMAD R4, R5, 0x48400, R4 ;  /* 0x0004840005047824 */ /* 0x000fe200078e0204 */
[----:B------:R-:W-:-:S02]  /*0140*/  LEA.HI R8, R7, R7, RZ, 0x3 ;  /* 0x0000000707087211 */ /* 0x000fc400078f18ff */
[----:B------:R-:W-:Y:S02]  /*0150*/  LOP3.LUT R9, R9, 0x1ffff8, RZ, 0xc0, !PT ;  /* 0x001ffff809097812 */ /* 0x000fe400078ec0ff */
[----:B------:R-:W-:Y:S02]  /*0160*/  LOP3.LUT R8, R8, 0x1ffff8, RZ, 0xc0, !PT ;  /* 0x001ffff808087812 */ /* 0x000fe400078ec0ff */
[----:B------:R-:W-:-:S03]  /*0170*/  IADD3 R9, R6, -R9, RZ ;  /* 0x8000000906097210 */ /* 0x000fc60007ffe0ff */
[----:B------:R-:W-:Y:S01]  /*0180*/  IMAD.IADD R8, R7, 0x1, -R8 ;  /* 0x0000000107087824 */ /* 0x000fe200078e0a08 */
[----:B------:R-:W-:-:S05]  /*0190*/  LEA R9, R9, R4, 0xb ;  /* 0x0000000409097211 */ /* 0x000fca00078e58ff */
[----:B------:R-:W-:-:S04]  /*01a0*/  IMAD R9, R8, 0x8800, R9 ;  /* 0x0000880008097824 */ /* 0x000fc800078e0209 */
[C---:B------:R-:W-:Y:S01]  /*01b0*/  VIADD R7, R9.reuse, 0x400 ;  /* 0x0000040009077836 */ /* 0x040fe20000000000 */
[----:B------:R-:W-:Y:S01]  /*01c0*/  IADD3 R11, R9, 0x4400, RZ ;  /* 0x00004400090b7810 */ /* 0x000fe20007ffe0ff */
[----:B-1----:R-:W-:-:S04]  /*01d0*/  IMAD.WIDE R4, R9, 0x4, R2 ;  /* 0x0000000409047825 */ /* 0x002fc800078e0202 */
[--C-:B------:R-:W-:Y:S02]  /*01e0*/  IMAD.WIDE R6, R7, 0x4, R2.reuse ;  /* 0x0000000407067825 */ /* 0x100fe400078e0202 */
[----:B------:R-:W2:Y:S02]  /*01f0*/  LDG.E.64 R4, desc[UR4][R4.64] ;  /* 0x0000000404047981 */ /* 0x000ea4000c1e1b00 */
[----:B------:R-:W-:Y:S02]  /*0200*/  VIADD R13, R9, 0x4800 ;  /* 0x00004800090d7836 */ /* 0x000fe40000000000 */
[--C-:B------:R-:W-:Y:S01]  /*0210*/  IMAD.WIDE R8, R11, 0x4, R2.reuse ;  /* 0x000000040b087825 */ /* 0x100fe200078e0202 */
[----:B------:R-:W2:Y:S01]  /*0220*/  LDG.E.64 R6, desc[UR4][R6.64] ;  /* 0x0000000406067981 */ /* 0x000ea2000c1e1b00 */
[----:B------:R-:W1:Y:S02]  /*0230*/  LDC.64 R10, c[0x0][0x218] ;  /* 0x00008600ff0a7b82 */ /* 0x000e640000000a00 */
[----:B------:R-:W-:-:S02]  /*0240*/  IMAD.WIDE R2, R13, 0x4, R2 ;  /* 0x000000040d027825 */ /* 0x000fc400078e0202 */
[----:B------:R-:W3:Y:S04]  /*0250*/  LDG.E.64 R8, desc[UR4][R8.64] ;  /* 0x0000000408087981 */ /* 0x000ee8000c1e1b00 */
[----:B------:R-:W4:Y:S01]  /*0260*/  LDG.E.64 R2, desc[UR4][R2.64] ;  /* 0x0000000402027981 */ /* 0x000f22000c1e1b00 */
[----:B--2---:R-:W-:Y:S01]  /*0270*/  FADD R13, R4, R6 ;  /* 0x00000006040d7221 */ /* 0x004fe20000000000 */
[----:B------:R-:W-:-:S03]  /*0280*/  FADD R12, R5, R7 ;  /* 0x00000007050c7221 */ /* 0x000fc60000000000 */
[----:B---3--:R-:W-:Y:S01]  /*0290*/  FADD R13, R8, R13 ;  /* 0x0000000d080d7221 */ /* 0x008fe20000000000 */
[----:B------:R-:W-:-:S03]  /*02a0*/  FADD R12, R9, R12 ;  /* 0x0000000c090c7221 */ /* 0x000fc60000000000 */
[----:B----4-:R-:W-:Y:S01]  /*02b0*/  FADD R13, R2, R13 ;  /* 0x0000000d020d7221 */ /* 0x010fe20000000000 */
[----:B------:R-:W-:Y:S01]  /*02c0*/  FADD R12, R3, R12 ;  /* 0x0000000c030c7221 */ /* 0x000fe20000000000 */
[----:B-1----:R-:W-:-:S04]  /*02d0*/  IMAD.WIDE R4, R0, 0x4, R10 ;  /* 0x0000000400047825 */ /* 0x002fc800078e020a */
[----:B------:R-:W-:Y:S01]  /*02e0*/  FMUL R6, R13, 0.25 ;  /* 0x3e8000000d067820 */ /* 0x000fe20000400000 */
[----:B------:R-:W-:-:S05]  /*02f0*/  FMUL R7, R12, 0.25 ;  /* 0x3e8000000c077820 */ /* 0x000fca0000400000 */
[----:B------:R-:W-:Y:S01]  /*0300*/  STG.E.64 desc[UR4][R4.64], R6 ;  /* 0x0000000604007986 */ /* 0x000fe2000c101b04 */
[----:B------:R-:W-:Y:S05]  /*0310*/  EXIT ;  /* 0x000000000000794d */ /* 0x000fea0003800000 */
.L_x_0:
[----:B------:R-:W-:-:S00]  /*0320*/  BRA `(.L_x_0) ;  /* 0xfffffffc00fc7947 */ /* 0x000fc0000383ffff */
[----:B------:R-:W-:-:S00]  /*0330*/  NOP ;  /* 0x0000000000007918 */ /* 0x000fc00000000000 */
        /* <DEDUP_REMOVED lines=12> */
.L_x_1:


//--------------------- .nv.constant0.triton_poi_fused_avg_pool2d_23 --------------------------
	.section	.nv.constant0.triton_poi_fused_avg_pool2d_23,"a",@progbits
	.sectionflags	@""
	.align	4
.nv.constant0.triton_poi_fused_avg_pool2d_23:
	.zero		548
